//
// Generated by NVIDIA NVVM Compiler
//
// Compiler Build ID: CL-36424714
// Cuda compilation tools, release 13.0, V13.0.88
// Based on NVVM 20.0.0
//

.version 9.0
.target sm_100
.address_size 64

	// .globl	_Z20tiled_mat_mul_kernelPfS_S_i

.visible .entry _Z20tiled_mat_mul_kernelPfS_S_i(
	.param .u64 .ptr .align 1 _Z20tiled_mat_mul_kernelPfS_S_i_param_0,
	.param .u64 .ptr .align 1 _Z20tiled_mat_mul_kernelPfS_S_i_param_1,
	.param .u64 .ptr .align 1 _Z20tiled_mat_mul_kernelPfS_S_i_param_2,
	.param .u32 _Z20tiled_mat_mul_kernelPfS_S_i_param_3
)
{


	ret;

}


// ===== COMPILED SASS (sm_100) =====

	.target	sm_100

	.elftype	@"ET_EXEC"


//--------------------- .note.nv.tkinfo           --------------------------
	.section	.note.nv.tkinfo,"",@"SHT_NOTE"
	.sectionflags	@"SHF_NOTE_NV_TKINFO"
	.tkinfo
        /*0018*/ 	.word	0x00000002
        /*0030*/ 	.string	""
        /*0030*/ 	.string	"ptxas"
        /*0030*/ 	.string	"Cuda compilation tools, release 13.0, V13.0.88"
        /*0030*/ 	.string	"Build cuda_13.0.r13.0/compiler.36424714_0"
        /*0030*/ 	.string	"-arch sm_100 -m 64 "



//--------------------- .note.nv.cuinfo           --------------------------
	.section	.note.nv.cuinfo,"",@"SHT_NOTE"
	.sectionflags	@"SHF_NOTE_NV_CUINFO"
        /*0018*/ 	.short	0x0002
        /*001a*/ 	.short	0x0064
        /*001c*/ 	.short	0x0082
	.zero		2


//--------------------- .nv.info                  --------------------------
	.section	.nv.info,"",@"SHT_CUDA_INFO"
	.align	4


	//----- nvinfo : EIATTR_REGCOUNT
	.align		4
        /*0000*/ 	.byte	0x04, 0x2f
        /*0002*/ 	.short	(.L_1 - .L_0)
	.align		4
.L_0:
        /*0004*/ 	.word	index@(_Z20tiled_mat_mul_kernelPfS_S_i)
        /*0008*/ 	.word	0x00000004


	//----- nvinfo : EIATTR_FRAME_SIZE
	.align		4
.L_1:
        /*000c*/ 	.byte	0x04, 0x11
        /*000e*/ 	.short	(.L_3 - .L_2)
	.align		4
.L_2:
        /*0010*/ 	.word	index@(_Z20tiled_mat_mul_kernelPfS_S_i)
        /*0014*/ 	.word	0x00000000


	//----- nvinfo : EIATTR_MIN_STACK_SIZE
	.align		4
.L_3:
        /*0018*/ 	.byte	0x04, 0x12
        /*001a*/ 	.short	(.L_5 - .L_4)
	.align		4
.L_4:
        /*001c*/ 	.word	index@(_Z20tiled_mat_mul_kernelPfS_S_i)
        /*0020*/ 	.word	0x00000000
.L_5:


//--------------------- .nv.compat                --------------------------
	.section	.nv.compat,"",@"SHT_CUDA_COMPAT_INFO"
	.align	4
        /*0000*/ 	.byte	0x02, 0x09, 0x00, 0x00, 0x02, 0x02, 0x01, 0x00, 0x02, 0x05, 0x05, 0x00, 0x03, 0x07, 0x01, 0x01
        /*0010*/ 	.byte	0x02, 0x03, 0x00, 0x00, 0x02, 0x06, 0x01, 0x00, 0x04, 0x0b, 0x08, 0x00, 0x09, 0x00, 0x00, 0x00
        /*0020*/ 	.byte	0x00, 0x00, 0x00, 0x00


//--------------------- .nv.info._Z20tiled_mat_mul_kernelPfS_S_i --------------------------
	.section	.nv.info._Z20tiled_mat_mul_kernelPfS_S_i,"",@"SHT_CUDA_INFO"
	.sectionflags	@""
	.align	4


	//----- nvinfo : EIATTR_CUDA_API_VERSION
	.align		4
        /*0000*/ 	.byte	0x04, 0x37
        /*0002*/ 	.short	(.L_7 - .L_6)
.L_6:
        /*0004*/ 	.word	0x00000082


	//----- nvinfo : EIATTR_KPARAM_INFO
	.align		4
.L_7:
        /*0008*/ 	.byte	0x04, 0x17
        /*000a*/ 	.short	(.L_9 - .L_8)
.L_8:
        /*000c*/ 	.word	0x00000000
        /*0010*/ 	.short	0x0003
        /*0012*/ 	.short	0x0018
        /*0014*/ 	.byte	0x00, 0xf0, 0x11, 0x00


	//----- nvinfo : EIATTR_KPARAM_INFO
	.align		4
.L_9:
        /*0018*/ 	.byte	0x04, 0x17
        /*001a*/ 	.short	(.L_11 - .L_10)
.L_10:
        /*001c*/ 	.word	0x00000000
        /*0020*/ 	.short	0x0002
        /*0022*/ 	.short	0x0010
        /*0024*/ 	.byte	0x00, 0xf5, 0x21, 0x00


	//----- nvinfo : EIATTR_KPARAM_INFO
	.align		4
.L_11:
        /*0028*/ 	.byte	0x04, 0x17
        /*002a*/ 	.short	(.L_13 - .L_12)
.L_12:
        /*002c*/ 	.word	0x00000000
        /*0030*/ 	.short	0x0001
        /*0032*/ 	.short	0x0008
        /*0034*/ 	.byte	0x00, 0xf5, 0x21, 0x00


	//----- nvinfo : EIATTR_KPARAM_INFO
	.align		4
.L_13:
        /*0038*/ 	.byte	0x04, 0x17
        /*003a*/ 	.short	(.L_15 - .L_14)
.L_14:
        /*003c*/ 	.word	0x00000000
        /*0040*/ 	.short	0x0000
        /*0042*/ 	.short	0x0000
        /*0044*/ 	.byte	0x00, 0xf5, 0x21, 0x00


	//----- nvinfo : EIATTR_SPARSE_MMA_MASK
	.align		4
.L_15:
        /*0048*/ 	.byte	0x03, 0x50
        /*004a*/ 	.short	0x0000


	//----- nvinfo : EIATTR_MAXREG_COUNT
	.align		4
        /*004c*/ 	.byte	0x03, 0x1b
        /*004e*/ 	.short	0x00ff


	//----- nvinfo : EIATTR_MERCURY_ISA_VERSION
	.align		4
        /*0050*/ 	.byte	0x03, 0x5f
        /*0052*/ 	.short	0x0101


	//----- nvinfo : EIATTR_VRC_CTA_INIT_COUNT
	.align		4
        /*0054*/ 	.byte	0x02, 0x4a
	.zero		1
	.zero		1


	//----- nvinfo : EIATTR_EXIT_INSTR_OFFSETS
	.align		4
        /*0058*/ 	.byte	0x04, 0x1c
        /*005a*/ 	.short	(.L_17 - .L_16)


	//   ....[0]....
.L_16:
        /*005c*/ 	.word	0x00000010


	//----- nvinfo : EIATTR_CBANK_PARAM_SIZE
	.align		4
.L_17:
        /*0060*/ 	.byte	0x03, 0x19
        /*0062*/ 	.short	0x001c


	//----- nvinfo : EIATTR_PARAM_CBANK
	.align		4
        /*0064*/ 	.byte	0x04, 0x0a
        /*0066*/ 	.short	(.L_19 - .L_18)
	.align		4
.L_18:
        /*0068*/ 	.word	index@(.nv.constant0._Z20tiled_mat_mul_kernelPfS_S_i)
        /*006c*/ 	.short	0x0380
        /*006e*/ 	.short	0x001c


	//----- nvinfo : EIATTR_SW_WAR
	.align		4
.L_19:
        /*0070*/ 	.byte	0x04, 0x36
        /*0072*/ 	.short	(.L_21 - .L_20)
.L_20:
        /*0074*/ 	.word	0x00000008
.L_21:


//--------------------- .nv.callgraph             --------------------------
	.section	.nv.callgraph,"",@"SHT_CUDA_CALLGRAPH"
	.align	4
	.sectionentsize	8
	.align		4
        /*0000*/ 	.word	0x00000000
	.align		4
        /*0004*/ 	.word	0xffffffff
	.align		4
        /*0008*/ 	.word	0x00000000
	.align		4
        /*000c*/ 	.word	0xfffffffe
	.align		4
        /*0010*/ 	.word	0x00000000
	.align		4
        /*0014*/ 	.word	0xfffffffd
	.align		4
        /*0018*/ 	.word	0x00000000
	.align		4
        /*001c*/ 	.word	0xfffffffc


//--------------------- .text._Z20tiled_mat_mul_kernelPfS_S_i --------------------------
	.section	.text._Z20tiled_mat_mul_kernelPfS_S_i,"ax",@progbits
	.align	128
        .global         _Z20tiled_mat_mul_kernelPfS_S_i
        .type           _Z20tiled_mat_mul_kernelPfS_S_i,@function
        .size           _Z20tiled_mat_mul_kernelPfS_S_i,(.L_x_1 - _Z20tiled_mat_mul_kernelPfS_S_i)
        .other          _Z20tiled_mat_mul_kernelPfS_S_i,@"STO_CUDA_ENTRY STV_DEFAULT"
_Z20tiled_mat_mul_kernelPfS_S_i:
.text._Z20tiled_mat_mul_kernelPfS_S_i:
[----:B------:R-:W-:Y:S01]  /*0000*/  LDC R1, c[0x0][0x37c] ;  /* 0x0000df00ff017b82 */ /* 0x000fe20000000800 */
[----:B------:R-:W-:Y:S05]  /*0010*/  EXIT ;  /* 0x000000000000794d */ /* 0x000fea0003800000 */
.L_x_0:
[----:B------:R-:W-:-:S00]  /*0020*/  BRA `(.L_x_0) ;  /* 0xfffffffc00fc7947 */ /* 0x000fc0000383ffff */
[----:B------:R-:W-:-:S00]  /*0030*/  NOP ;  /* 0x0000000000007918 */ /* 0x000fc00000000000 */
        /* <DEDUP_REMOVED lines=12> */
.L_x_1:


//--------------------- .nv.shared.reserved.0     --------------------------
	.section	.nv.shared.reserved.0,"aw",@nobits
	.weak		__nv_reservedSMEM_offset_0_alias
	.size		__nv_reservedSMEM_offset_0_alias, 0, 64
	.other		__nv_reservedSMEM_offset_0_alias,@"STO_CUDA_RESERVED_SHARED STV_DEFAULT"
__nv_reservedSMEM_offset_0_alias:
	.zero		0
	.zero		64


//--------------------- .nv.constant0._Z20tiled_mat_mul_kernelPfS_S_i --------------------------
	.section	.nv.constant0._Z20tiled_mat_mul_kernelPfS_S_i,"a",@progbits
	.sectionflags	@""
	.align	4
.nv.constant0._Z20tiled_mat_mul_kernelPfS_S_i:
	.zero		924


//--------------------- SYMBOLS --------------------------

	.type		.nv.reservedSmem.offset0,@object
	.size		.nv.reservedSmem.offset0,0x4
